//
// Generated by NVIDIA NVVM Compiler
//
// Compiler Build ID: CL-36424714
// Cuda compilation tools, release 13.0, V13.0.88
// Based on NVVM 20.0.0
//

.version 9.0
.target sm_100
.address_size 64

	// .globl	_Z12warmupKernelPi

.visible .entry _Z12warmupKernelPi(
	.param .u64 .ptr .align 1 _Z12warmupKernelPi_param_0
)
{
	.reg .b32 	%r<7>;
	.reg .b64 	%rd<5>;

	ld.param.u64 	%rd1, [_Z12warmupKernelPi_param_0];
	cvta.to.global.u64 	%rd2, %rd1;
	mov.u32 	%r1, %tid.x;
	mov.u32 	%r2, %ctaid.x;
	mov.u32 	%r3, %ntid.x;
	mad.lo.s32 	%r4, %r2, %r3, %r1;
	mul.wide.s32 	%rd3, %r4, 4;
	add.s64 	%rd4, %rd2, %rd3;
	ld.global.u32 	%r5, [%rd4];
	shl.b32 	%r6, %r5, 1;
	st.global.u32 	[%rd4], %r6;
	ret;

}
	// .globl	_Z13no_divergencePi
.visible .entry _Z13no_divergencePi(
	.param .u64 .ptr .align 1 _Z13no_divergencePi_param_0
)
{
	.reg .b32 	%r<7>;
	.reg .b64 	%rd<5>;

	ld.param.u64 	%rd1, [_Z13no_divergencePi_param_0];
	cvta.to.global.u64 	%rd2, %rd1;
	mov.u32 	%r1, %tid.x;
	mov.u32 	%r2, %ctaid.x;
	mov.u32 	%r3, %ntid.x;
	mad.lo.s32 	%r4, %r2, %r3, %r1;
	mul.wide.s32 	%rd3, %r4, 4;
	add.s64 	%rd4, %rd2, %rd3;
	ld.global.u32 	%r5, [%rd4];
	shl.b32 	%r6, %r5, 1;
	st.global.u32 	[%rd4], %r6;
	ret;

}
	// .globl	_Z10divergencePi
.visible .entry _Z10divergencePi(
	.param .u64 .ptr .align 1 _Z10divergencePi_param_0
)
{
	.reg .pred 	%p<2>;
	.reg .b32 	%r<10>;
	.reg .b64 	%rd<7>;

	ld.param.u64 	%rd2, [_Z10divergencePi_param_0];
	cvta.to.global.u64 	%rd1, %rd2;
	mov.u32 	%r2, %tid.x;
	mov.u32 	%r3, %ctaid.x;
	mov.u32 	%r4, %ntid.x;
	mad.lo.s32 	%r1, %r3, %r4, %r2;
	and.b32  	%r5, %r1, 1;
	setp.eq.b32 	%p1, %r5, 1;
	@%p1 bra 	$L__BB2_2;
	mul.wide.s32 	%rd5, %r1, 4;
	add.s64 	%rd6, %rd1, %rd5;
	ld.global.u32 	%r8, [%rd6];
	shl.b32 	%r9, %r8, 1;
	st.global.u32 	[%rd6], %r9;
	bra.uni 	$L__BB2_3;
$L__BB2_2:
	mul.wide.s32 	%rd3, %r1, 4;
	add.s64 	%rd4, %rd1, %rd3;
	ld.global.u32 	%r6, [%rd4];
	mul.lo.s32 	%r7, %r6, 3;
	st.global.u32 	[%rd4], %r7;
$L__BB2_3:
	ret;

}
	// .globl	_Z16small_divergencePi
.visible .entry _Z16small_divergencePi(
	.param .u64 .ptr .align 1 _Z16small_divergencePi_param_0
)
{
	.reg .pred 	%p<2>;
	.reg .b32 	%r<14>;
	.reg .b64 	%rd<7>;

	ld.param.u64 	%rd2, [_Z16small_divergencePi_param_0];
	cvta.to.global.u64 	%rd1, %rd2;
	mov.u32 	%r2, %tid.x;
	mov.u32 	%r3, %ctaid.x;
	mov.u32 	%r4, %ntid.x;
	mad.lo.s32 	%r1, %r3, %r4, %r2;
	shr.s32 	%r5, %r1, 31;
	shr.u32 	%r6, %r5, 27;
	add.s32 	%r7, %r1, %r6;
	shr.u32 	%r8, %r7, 5;
	and.b32  	%r9, %r8, 1;
	setp.eq.b32 	%p1, %r9, 1;
	@%p1 bra 	$L__BB3_2;
	mul.wide.s32 	%rd5, %r1, 4;
	add.s64 	%rd6, %rd1, %rd5;
	ld.global.u32 	%r12, [%rd6];
	shl.b32 	%r13, %r12, 1;
	st.global.u32 	[%rd6], %r13;
	bra.uni 	$L__BB3_3;
$L__BB3_2:
	mul.wide.s32 	%rd3, %r1, 4;
	add.s64 	%rd4, %rd1, %rd3;
	ld.global.u32 	%r10, [%rd4];
	mul.lo.s32 	%r11, %r10, 3;
	st.global.u32 	[%rd4], %r11;
$L__BB3_3:
	ret;

}


// ===== COMPILED SASS (sm_100) =====

	.target	sm_100

	.elftype	@"ET_EXEC"


//--------------------- .note.nv.tkinfo           --------------------------
	.section	.note.nv.tkinfo,"",@"SHT_NOTE"
	.sectionflags	@"SHF_NOTE_NV_TKINFO"
	.tkinfo
        /*0018*/ 	.word	0x00000002
        /*0030*/ 	.string	""
        /*0030*/ 	.string	"ptxas"
        /*0030*/ 	.string	"Cuda compilation tools, release 13.0, V13.0.88"
        /*0030*/ 	.string	"Build cuda_13.0.r13.0/compiler.36424714_0"
        /*0030*/ 	.string	"-arch sm_100 -m 64 "



//--------------------- .note.nv.cuinfo           --------------------------
	.section	.note.nv.cuinfo,"",@"SHT_NOTE"
	.sectionflags	@"SHF_NOTE_NV_CUINFO"
        /*0018*/ 	.short	0x0002
        /*001a*/ 	.short	0x0064
        /*001c*/ 	.short	0x0082
	.zero		2


//--------------------- .nv.info                  --------------------------
	.section	.nv.info,"",@"SHT_CUDA_INFO"
	.align	4


	//----- nvinfo : EIATTR_REGCOUNT
	.align		4
        /*0000*/ 	.byte	0x04, 0x2f
        /*0002*/ 	.short	(.L_1 - .L_0)
	.align		4
.L_0:
        /*0004*/ 	.word	index@(_Z12warmupKernelPi)
        /*0008*/ 	.word	0x00000008


	//----- nvinfo : EIATTR_FRAME_SIZE
	.align		4
.L_1:
        /*000c*/ 	.byte	0x04, 0x11
        /*000e*/ 	.short	(.L_3 - .L_2)
	.align		4
.L_2:
        /*0010*/ 	.word	index@(_Z12warmupKernelPi)
        /*0014*/ 	.word	0x00000000


	//----- nvinfo : EIATTR_REGCOUNT
	.align		4
.L_3:
        /*0018*/ 	.byte	0x04, 0x2f
        /*001a*/ 	.short	(.L_5 - .L_4)
	.align		4
.L_4:
        /*001c*/ 	.word	index@(_Z13no_divergencePi)
        /*0020*/ 	.word	0x00000008


	//----- nvinfo : EIATTR_FRAME_SIZE
	.align		4
.L_5:
        /*0024*/ 	.byte	0x04, 0x11
        /*0026*/ 	.short	(.L_7 - .L_6)
	.align		4
.L_6:
        /*0028*/ 	.word	index@(_Z13no_divergencePi)
        /*002c*/ 	.word	0x00000000


	//----- nvinfo : EIATTR_REGCOUNT
	.align		4
.L_7:
        /*0030*/ 	.byte	0x04, 0x2f
        /*0032*/ 	.short	(.L_9 - .L_8)
	.align		4
.L_8:
        /*0034*/ 	.word	index@(_Z10divergencePi)
        /*0038*/ 	.word	0x00000008


	//----- nvinfo : EIATTR_FRAME_SIZE
	.align		4
.L_9:
        /*003c*/ 	.byte	0x04, 0x11
        /*003e*/ 	.short	(.L_11 - .L_10)
	.align		4
.L_10:
        /*0040*/ 	.word	index@(_Z10divergencePi)
        /*0044*/ 	.word	0x00000000


	//----- nvinfo : EIATTR_REGCOUNT
	.align		4
.L_11:
        /*0048*/ 	.byte	0x04, 0x2f
        /*004a*/ 	.short	(.L_13 - .L_12)
	.align		4
.L_12:
        /*004c*/ 	.word	index@(_Z16small_divergencePi)
        /*0050*/ 	.word	0x00000008


	//----- nvinfo : EIATTR_FRAME_SIZE
	.align		4
.L_13:
        /*0054*/ 	.byte	0x04, 0x11
        /*0056*/ 	.short	(.L_15 - .L_14)
	.align		4
.L_14:
        /*0058*/ 	.word	index@(_Z16small_divergencePi)
        /*005c*/ 	.word	0x00000000


	//----- nvinfo : EIATTR_MIN_STACK_SIZE
	.align		4
.L_15:
        /*0060*/ 	.byte	0x04, 0x12
        /*0062*/ 	.short	(.L_17 - .L_16)
	.align		4
.L_16:
        /*0064*/ 	.word	index@(_Z16small_divergencePi)
        /*0068*/ 	.word	0x00000000


	//----- nvinfo : EIATTR_MIN_STACK_SIZE
	.align		4
.L_17:
        /*006c*/ 	.byte	0x04, 0x12
        /*006e*/ 	.short	(.L_19 - .L_18)
	.align		4
.L_18:
        /*0070*/ 	.word	index@(_Z10divergencePi)
        /*0074*/ 	.word	0x00000000


	//----- nvinfo : EIATTR_MIN_STACK_SIZE
	.align		4
.L_19:
        /*0078*/ 	.byte	0x04, 0x12
        /*007a*/ 	.short	(.L_21 - .L_20)
	.align		4
.L_20:
        /*007c*/ 	.word	index@(_Z13no_divergencePi)
        /*0080*/ 	.word	0x00000000


	//----- nvinfo : EIATTR_MIN_STACK_SIZE
	.align		4
.L_21:
        /*0084*/ 	.byte	0x04, 0x12
        /*0086*/ 	.short	(.L_23 - .L_22)
	.align		4
.L_22:
        /*0088*/ 	.word	index@(_Z12warmupKernelPi)
        /*008c*/ 	.word	0x00000000
.L_23:


//--------------------- .nv.compat                --------------------------
	.section	.nv.compat,"",@"SHT_CUDA_COMPAT_INFO"
	.align	4
        /*0000*/ 	.byte	0x02, 0x09, 0x00, 0x00, 0x02, 0x02, 0x01, 0x00, 0x02, 0x05, 0x05, 0x00, 0x03, 0x07, 0x01, 0x01
        /*0010*/ 	.byte	0x02, 0x03, 0x00, 0x00, 0x02, 0x06, 0x01, 0x00, 0x04, 0x0b, 0x08, 0x00, 0x09, 0x00, 0x00, 0x00
        /*0020*/ 	.byte	0x00, 0x00, 0x00, 0x00


//--------------------- .nv.info._Z16small_divergencePi --------------------------
	.section	.nv.info._Z16small_divergencePi,"",@"SHT_CUDA_INFO"
	.sectionflags	@""
	.align	4


	//----- nvinfo : EIATTR_CUDA_API_VERSION
	.align		4
        /*0000*/ 	.byte	0x04, 0x37
        /*0002*/ 	.short	(.L_25 - .L_24)
.L_24:
        /*0004*/ 	.word	0x00000082


	//----- nvinfo : EIATTR_KPARAM_INFO
	.align		4
.L_25:
        /*0008*/ 	.byte	0x04, 0x17
        /*000a*/ 	.short	(.L_27 - .L_26)
.L_26:
        /*000c*/ 	.word	0x00000000
        /*0010*/ 	.short	0x0000
        /*0012*/ 	.short	0x0000
        /*0014*/ 	.byte	0x00, 0xf5, 0x21, 0x00


	//----- nvinfo : EIATTR_SPARSE_MMA_MASK
	.align		4
.L_27:
        /*0018*/ 	.byte	0x03, 0x50
        /*001a*/ 	.short	0x0000


	//----- nvinfo : EIATTR_MAXREG_COUNT
	.align		4
        /*001c*/ 	.byte	0x03, 0x1b
        /*001e*/ 	.short	0x00ff


	//----- nvinfo : EIATTR_MERCURY_ISA_VERSION
	.align		4
        /*0020*/ 	.byte	0x03, 0x5f
        /*0022*/ 	.short	0x0101


	//----- nvinfo : EIATTR_VRC_CTA_INIT_COUNT
	.align		4
        /*0024*/ 	.byte	0x02, 0x4a
	.zero		1
	.zero		1


	//----- nvinfo : EIATTR_EXIT_INSTR_OFFSETS
	.align		4
        /*0028*/ 	.byte	0x04, 0x1c
        /*002a*/ 	.short	(.L_29 - .L_28)


	//   ....[0]....
.L_28:
        /*002c*/ 	.word	0x00000110


	//   ....[1]....
        /*0030*/ 	.word	0x00000170


	//----- nvinfo : EIATTR_CRS_STACK_SIZE
	.align		4
.L_29:
        /*0034*/ 	.byte	0x04, 0x1e
        /*0036*/ 	.short	(.L_31 - .L_30)
.L_30:
        /*0038*/ 	.word	0x00000000


	//----- nvinfo : EIATTR_CBANK_PARAM_SIZE
	.align		4
.L_31:
        /*003c*/ 	.byte	0x03, 0x19
        /*003e*/ 	.short	0x0008


	//----- nvinfo : EIATTR_PARAM_CBANK
	.align		4
        /*0040*/ 	.byte	0x04, 0x0a
        /*0042*/ 	.short	(.L_33 - .L_32)
	.align		4
.L_32:
        /*0044*/ 	.word	index@(.nv.constant0._Z16small_divergencePi)
        /*0048*/ 	.short	0x0380
        /*004a*/ 	.short	0x0008


	//----- nvinfo : EIATTR_SW_WAR
	.align		4
.L_33:
        /*004c*/ 	.byte	0x04, 0x36
        /*004e*/ 	.short	(.L_35 - .L_34)
.L_34:
        /*0050*/ 	.word	0x00000008
.L_35:


//--------------------- .nv.info._Z10divergencePi --------------------------
	.section	.nv.info._Z10divergencePi,"",@"SHT_CUDA_INFO"
	.sectionflags	@""
	.align	4


	//----- nvinfo : EIATTR_CUDA_API_VERSION
	.align		4
        /*0000*/ 	.byte	0x04, 0x37
        /*0002*/ 	.short	(.L_37 - .L_36)
.L_36:
        /*0004*/ 	.word	0x00000082


	//----- nvinfo : EIATTR_KPARAM_INFO
	.align		4
.L_37:
        /*0008*/ 	.byte	0x04, 0x17
        /*000a*/ 	.short	(.L_39 - .L_38)
.L_38:
        /*000c*/ 	.word	0x00000000
        /*0010*/ 	.short	0x0000
        /*0012*/ 	.short	0x0000
        /*0014*/ 	.byte	0x00, 0xf5, 0x21, 0x00


	//----- nvinfo : EIATTR_SPARSE_MMA_MASK
	.align		4
.L_39:
        /*0018*/ 	.byte	0x03, 0x50
        /*001a*/ 	.short	0x0000


	//----- nvinfo : EIATTR_MAXREG_COUNT
	.align		4
        /*001c*/ 	.byte	0x03, 0x1b
        /*001e*/ 	.short	0x00ff


	//----- nvinfo : EIATTR_MERCURY_ISA_VERSION
	.align		4
        /*0020*/ 	.byte	0x03, 0x5f
        /*0022*/ 	.short	0x0101


	//----- nvinfo : EIATTR_VRC_CTA_INIT_COUNT
	.align		4
        /*0024*/ 	.byte	0x02, 0x4a
	.zero		1
	.zero		1


	//----- nvinfo : EIATTR_EXIT_INSTR_OFFSETS
	.align		4
        /*0028*/ 	.byte	0x04, 0x1c
        /*002a*/ 	.short	(.L_41 - .L_40)


	//   ....[0]....
.L_40:
        /*002c*/ 	.word	0x000000e0


	//   ....[1]....
        /*0030*/ 	.word	0x00000140


	//----- nvinfo : EIATTR_CRS_STACK_SIZE
	.align		4
.L_41:
        /*0034*/ 	.byte	0x04, 0x1e
        /*0036*/ 	.short	(.L_43 - .L_42)
.L_42:
        /*0038*/ 	.word	0x00000000


	//----- nvinfo : EIATTR_CBANK_PARAM_SIZE
	.align		4
.L_43:
        /*003c*/ 	.byte	0x03, 0x19
        /*003e*/ 	.short	0x0008


	//----- nvinfo : EIATTR_PARAM_CBANK
	.align		4
        /*0040*/ 	.byte	0x04, 0x0a
        /*0042*/ 	.short	(.L_45 - .L_44)
	.align		4
.L_44:
        /*0044*/ 	.word	index@(.nv.constant0._Z10divergencePi)
        /*0048*/ 	.short	0x0380
        /*004a*/ 	.short	0x0008


	//----- nvinfo : EIATTR_SW_WAR
	.align		4
.L_45:
        /*004c*/ 	.byte	0x04, 0x36
        /*004e*/ 	.short	(.L_47 - .L_46)
.L_46:
        /*0050*/ 	.word	0x00000008
.L_47:


//--------------------- .nv.info._Z13no_divergencePi --------------------------
	.section	.nv.info._Z13no_divergencePi,"",@"SHT_CUDA_INFO"
	.sectionflags	@""
	.align	4


	//----- nvinfo : EIATTR_CUDA_API_VERSION
	.align		4
        /*0000*/ 	.byte	0x04, 0x37
        /*0002*/ 	.short	(.L_49 - .L_48)
.L_48:
        /*0004*/ 	.word	0x00000082


	//----- nvinfo : EIATTR_KPARAM_INFO
	.align		4
.L_49:
        /*0008*/ 	.byte	0x04, 0x17
        /*000a*/ 	.short	(.L_51 - .L_50)
.L_50:
        /*000c*/ 	.word	0x00000000
        /*0010*/ 	.short	0x0000
        /*0012*/ 	.short	0x0000
        /*0014*/ 	.byte	0x00, 0xf5, 0x21, 0x00


	//----- nvinfo : EIATTR_SPARSE_MMA_MASK
	.align		4
.L_51:
        /*0018*/ 	.byte	0x03, 0x50
        /*001a*/ 	.short	0x0000


	//----- nvinfo : EIATTR_MAXREG_COUNT
	.align		4
        /*001c*/ 	.byte	0x03, 0x1b
        /*001e*/ 	.short	0x00ff


	//----- nvinfo : EIATTR_MERCURY_ISA_VERSION
	.align		4
        /*0020*/ 	.byte	0x03, 0x5f
        /*0022*/ 	.short	0x0101


	//----- nvinfo : EIATTR_VRC_CTA_INIT_COUNT
	.align		4
        /*0024*/ 	.byte	0x02, 0x4a
	.zero		1
	.zero		1


	//----- nvinfo : EIATTR_EXIT_INSTR_OFFSETS
	.align		4
        /*0028*/ 	.byte	0x04, 0x1c
        /*002a*/ 	.short	(.L_53 - .L_52)


	//   ....[0]....
.L_52:
        /*002c*/ 	.word	0x000000b0


	//----- nvinfo : EIATTR_CBANK_PARAM_SIZE
	.align		4
.L_53:
        /*0030*/ 	.byte	0x03, 0x19
        /*0032*/ 	.short	0x0008


	//----- nvinfo : EIATTR_PARAM_CBANK
	.align		4
        /*0034*/ 	.byte	0x04, 0x0a
        /*0036*/ 	.short	(.L_55 - .L_54)
	.align		4
.L_54:
        /*0038*/ 	.word	index@(.nv.constant0._Z13no_divergencePi)
        /*003c*/ 	.short	0x0380
        /*003e*/ 	.short	0x0008


	//----- nvinfo : EIATTR_SW_WAR
	.align		4
.L_55:
        /*0040*/ 	.byte	0x04, 0x36
        /*0042*/ 	.short	(.L_57 - .L_56)
.L_56:
        /*0044*/ 	.word	0x00000008
.L_57:


//--------------------- .nv.info._Z12warmupKernelPi --------------------------
	.section	.nv.info._Z12warmupKernelPi,"",@"SHT_CUDA_INFO"
	.sectionflags	@""
	.align	4


	//----- nvinfo : EIATTR_CUDA_API_VERSION
	.align		4
        /*0000*/ 	.byte	0x04, 0x37
        /*0002*/ 	.short	(.L_59 - .L_58)
.L_58:
        /*0004*/ 	.word	0x00000082


	//----- nvinfo : EIATTR_KPARAM_INFO
	.align		4
.L_59:
        /*0008*/ 	.byte	0x04, 0x17
        /*000a*/ 	.short	(.L_61 - .L_60)
.L_60:
        /*000c*/ 	.word	0x00000000
        /*0010*/ 	.short	0x0000
        /*0012*/ 	.short	0x0000
        /*0014*/ 	.byte	0x00, 0xf5, 0x21, 0x00


	//----- nvinfo : EIATTR_SPARSE_MMA_MASK
	.align		4
.L_61:
        /*0018*/ 	.byte	0x03, 0x50
        /*001a*/ 	.short	0x0000


	//----- nvinfo : EIATTR_MAXREG_COUNT
	.align		4
        /*001c*/ 	.byte	0x03, 0x1b
        /*001e*/ 	.short	0x00ff


	//----- nvinfo : EIATTR_MERCURY_ISA_VERSION
	.align		4
        /*0020*/ 	.byte	0x03, 0x5f
        /*0022*/ 	.short	0x0101


	//----- nvinfo : EIATTR_VRC_CTA_INIT_COUNT
	.align		4
        /*0024*/ 	.byte	0x02, 0x4a
	.zero		1
	.zero		1


	//----- nvinfo : EIATTR_EXIT_INSTR_OFFSETS
	.align		4
        /*0028*/ 	.byte	0x04, 0x1c
        /*002a*/ 	.short	(.L_63 - .L_62)


	//   ....[0]....
.L_62:
        /*002c*/ 	.word	0x000000b0


	//----- nvinfo : EIATTR_CBANK_PARAM_SIZE
	.align		4
.L_63:
        /*0030*/ 	.byte	0x03, 0x19
        /*0032*/ 	.short	0x0008


	//----- nvinfo : EIATTR_PARAM_CBANK
	.align		4
        /*0034*/ 	.byte	0x04, 0x0a
        /*0036*/ 	.short	(.L_65 - .L_64)
	.align		4
.L_64:
        /*0038*/ 	.word	index@(.nv.constant0._Z12warmupKernelPi)
        /*003c*/ 	.short	0x0380
        /*003e*/ 	.short	0x0008


	//----- nvinfo : EIATTR_SW_WAR
	.align		4
.L_65:
        /*0040*/ 	.byte	0x04, 0x36
        /*0042*/ 	.short	(.L_67 - .L_66)
.L_66:
        /*0044*/ 	.word	0x00000008
.L_67:


//--------------------- .nv.callgraph             --------------------------
	.section	.nv.callgraph,"",@"SHT_CUDA_CALLGRAPH"
	.align	4
	.sectionentsize	8
	.align		4
        /*0000*/ 	.word	0x00000000
	.align		4
        /*0004*/ 	.word	0xffffffff
	.align		4
        /*0008*/ 	.word	0x00000000
	.align		4
        /*000c*/ 	.word	0xfffffffe
	.align		4
        /*0010*/ 	.word	0x00000000
	.align		4
        /*0014*/ 	.word	0xfffffffd
	.align		4
        /*0018*/ 	.word	0x00000000
	.align		4
        /*001c*/ 	.word	0xfffffffc


//--------------------- .text._Z16small_divergencePi --------------------------
	.section	.text._Z16small_divergencePi,"ax",@progbits
	.align	128
        .global         _Z16small_divergencePi
        .type           _Z16small_divergencePi,@function
        .size           _Z16small_divergencePi,(.L_x_6 - _Z16small_divergencePi)
        .other          _Z16small_divergencePi,@"STO_CUDA_ENTRY STV_DEFAULT"
_Z16small_divergencePi:
.text._Z16small_divergencePi:
[----:B------:R-:W-:Y:S01]  /*0000*/  LDC R1, c[0x0][0x37c] ;  /* 0x0000df00ff017b82 */ /* 0x000fe20000000800 */
[----:B------:R-:W0:Y:S07]  /*0010*/  S2R R5, SR_TID.X ;  /* 0x0000000000057919 */ /* 0x000e2e0000002100 */
[----:B------:R-:W0:Y:S08]  /*0020*/  S2UR UR4, SR_CTAID.X ;  /* 0x00000000000479c3 */ /* 0x000e300000002500 */
[----:B------:R-:W0:Y:S02]  /*0030*/  LDC R0, c[0x0][0x360] ;  /* 0x0000d800ff007b82 */ /* 0x000e240000000800 */
[----:B0-----:R-:W-:Y:S01]  /*0040*/  IMAD R5, R0, UR4, R5 ;  /* 0x0000000400057c24 */ /* 0x001fe2000f8e0205 */
[----:B------:R-:W0:Y:S04]  /*0050*/  LDCU.64 UR4, c[0x0][0x358] ;  /* 0x00006b00ff0477ac */ /* 0x000e280008000a00 */
[----:B------:R-:W-:-:S04]  /*0060*/  SHF.R.S32.HI R0, RZ, 0x1f, R5 ;  /* 0x0000001fff007819 */ /* 0x000fc80000011405 */
[----:B------:R-:W-:-:S04]  /*0070*/  LEA.HI R0, R0, R5, RZ, 0x5 ;  /* 0x0000000500007211 */ /* 0x000fc800078f28ff */
[----:B------:R-:W-:-:S04]  /*0080*/  SHF.R.U32.HI R0, RZ, 0x5, R0 ;  /* 0x00000005ff007819 */ /* 0x000fc80000011600 */
[----:B------:R-:W-:-:S04]  /*0090*/  LOP3.LUT R0, R0, 0x1, RZ, 0xc0, !PT ;  /* 0x0000000100007812 */ /* 0x000fc800078ec0ff */
[----:B------:R-:W-:-:S13]  /*00a0*/  ISETP.NE.U32.AND P0, PT, R0, 0x1, PT ;  /* 0x000000010000780c */ /* 0x000fda0003f05070 */
[----:B0-----:R-:W-:Y:S05]  /*00b0*/  @!P0 BRA `(.L_x_0) ;  /* 0x0000000000188947 */ /* 0x001fea0003800000 */
[----:B------:R-:W0:Y:S02]  /*00c0*/  LDC.64 R2, c[0x0][0x380] ;  /* 0x0000e000ff027b82 */ /* 0x000e240000000a00 */
[----:B0-----:R-:W-:-:S05]  /*00d0*/  IMAD.WIDE R2, R5, 0x4, R2 ;  /* 0x0000000405027825 */ /* 0x001fca00078e0202 */
[----:B------:R-:W2:Y:S02]  /*00e0*/  LDG.E R0, desc[UR4][R2.64] ;  /* 0x0000000402007981 */ /* 0x000ea4000c1e1900 */
[----:B--2---:R-:W-:-:S05]  /*00f0*/  SHF.L.U32 R5, R0, 0x1, RZ ;  /* 0x0000000100057819 */ /* 0x004fca00000006ff */
[----:B------:R-:W-:Y:S01]  /*0100*/  STG.E desc[UR4][R2.64], R5 ;  /* 0x0000000502007986 */ /* 0x000fe2000c101904 */
[----:B------:R-:W-:Y:S05]  /*0110*/  EXIT ;  /* 0x000000000000794d */ /* 0x000fea0003800000 */
.L_x_0:
[----:B------:R-:W0:Y:S02]  /*0120*/  LDC.64 R2, c[0x0][0x380] ;  /* 0x0000e000ff027b82 */ /* 0x000e240000000a00 */
[----:B0-----:R-:W-:-:S05]  /*0130*/  IMAD.WIDE R2, R5, 0x4, R2 ;  /* 0x0000000405027825 */ /* 0x001fca00078e0202 */
[----:B------:R-:W2:Y:S02]  /*0140*/  LDG.E R5, desc[UR4][R2.64] ;  /* 0x0000000402057981 */ /* 0x000ea4000c1e1900 */
[----:B--2---:R-:W-:-:S05]  /*0150*/  IMAD R5, R5, 0x3, RZ ;  /* 0x0000000305057824 */ /* 0x004fca00078e02ff */
[----:B------:R-:W-:Y:S01]  /*0160*/  STG.E desc[UR4][R2.64], R5 ;  /* 0x0000000502007986 */ /* 0x000fe2000c101904 */
[----:B------:R-:W-:Y:S05]  /*0170*/  EXIT ;  /* 0x000000000000794d */ /* 0x000fea0003800000 */
.L_x_1:
[----:B------:R-:W-:-:S00]  /*0180*/  BRA `(.L_x_1) ;  /* 0xfffffffc00fc7947 */ /* 0x000fc0000383ffff */
[----:B------:R-:W-:-:S00]  /*0190*/  NOP ;  /* 0x0000000000007918 */ /* 0x000fc00000000000 */
        /* <DEDUP_REMOVED lines=14> */
.L_x_6:


//--------------------- .text._Z10divergencePi    --------------------------
	.section	.text._Z10divergencePi,"ax",@progbits
	.align	128
        .global         _Z10divergencePi
        .type           _Z10divergencePi,@function
        .size           _Z10divergencePi,(.L_x_7 - _Z10divergencePi)
        .other          _Z10divergencePi,@"STO_CUDA_ENTRY STV_DEFAULT"
_Z10divergencePi:
.text._Z10divergencePi:
[----:B------:R-:W-:Y:S01]  /*0000*/  LDC R1, c[0x0][0x37c] ;  /* 0x0000df00ff017b82 */ /* 0x000fe20000000800 */
[----:B------:R-:W0:Y:S07]  /*0010*/  S2R R5, SR_TID.X ;  /* 0x0000000000057919 */ /* 0x000e2e0000002100 */
[----:B------:R-:W0:Y:S08]  /*0020*/  S2UR UR4, SR_CTAID.X ;  /* 0x00000000000479c3 */ /* 0x000e300000002500 */
[----:B------:R-:W0:Y:S02]  /*0030*/  LDC R0, c[0x0][0x360] ;  /* 0x0000d800ff007b82 */ /* 0x000e240000000800 */
[----:B0-----:R-:W-:Y:S01]  /*0040*/  IMAD R5, R0, UR4, R5 ;  /* 0x0000000400057c24 */ /* 0x001fe2000f8e0205 */
[----:B------:R-:W0:Y:S04]  /*0050*/  LDCU.64 UR4, c[0x0][0x358] ;  /* 0x00006b00ff0477ac */ /* 0x000e280008000a00 */
        /* <DEDUP_REMOVED lines=9> */
.L_x_2:
[----:B------:R-:W0:Y:S02]  /*00f0*/  LDC.64 R2, c[0x0][0x380] ;  /* 0x0000e000ff027b82 */ /* 0x000e240000000a00 */
[----:B0-----:R-:W-:-:S05]  /*0100*/  IMAD.WIDE R2, R5, 0x4, R2 ;  /* 0x0000000405027825 */ /* 0x001fca00078e0202 */
[----:B------:R-:W2:Y:S02]  /*0110*/  LDG.E R5, desc[UR4][R2.64] ;  /* 0x0000000402057981 */ /* 0x000ea4000c1e1900 */
[----:B--2---:R-:W-:-:S05]  /*0120*/  IMAD R5, R5, 0x3, RZ ;  /* 0x0000000305057824 */ /* 0x004fca00078e02ff */
[----:B------:R-:W-:Y:S01]  /*0130*/  STG.E desc[UR4][R2.64], R5 ;  /* 0x0000000502007986 */ /* 0x000fe2000c101904 */
[----:B------:R-:W-:Y:S05]  /*0140*/  EXIT ;  /* 0x000000000000794d */ /* 0x000fea0003800000 */
.L_x_3:
        /* <DEDUP_REMOVED lines=11> */
.L_x_7:


//--------------------- .text._Z13no_divergencePi --------------------------
	.section	.text._Z13no_divergencePi,"ax",@progbits
	.align	128
        .global         _Z13no_divergencePi
        .type           _Z13no_divergencePi,@function
        .size           _Z13no_divergencePi,(.L_x_8 - _Z13no_divergencePi)
        .other          _Z13no_divergencePi,@"STO_CUDA_ENTRY STV_DEFAULT"
_Z13no_divergencePi:
.text._Z13no_divergencePi:
[----:B------:R-:W-:Y:S01]  /*0000*/  LDC R1, c[0x0][0x37c] ;  /* 0x0000df00ff017b82 */ /* 0x000fe20000000800 */
[----:B------:R-:W0:Y:S07]  /*0010*/  S2R R5, SR_TID.X ;  /* 0x0000000000057919 */ /* 0x000e2e0000002100 */
[----:B------:R-:W0:Y:S01]  /*0020*/  S2UR UR6, SR_CTAID.X ;  /* 0x00000000000679c3 */ /* 0x000e220000002500 */
[----:B------:R-:W1:Y:S07]  /*0030*/  LDCU.64 UR4, c[0x0][0x358] ;  /* 0x00006b00ff0477ac */ /* 0x000e6e0008000a00 */
[----:B------:R-:W0:Y:S08]  /*0040*/  LDC R0, c[0x0][0x360] ;  /* 0x0000d800ff007b82 */ /* 0x000e300000000800 */
[----:B------:R-:W2:Y:S01]  /*0050*/  LDC.64 R2, c[0x0][0x380] ;  /* 0x0000e000ff027b82 */ /* 0x000ea20000000a00 */
[----:B0-----:R-:W-:-:S04]  /*0060*/  IMAD R5, R0, UR6, R5 ;  /* 0x0000000600057c24 */ /* 0x001fc8000f8e0205 */
[----:B--2---:R-:W-:-:S05]  /*0070*/  IMAD.WIDE R2, R5, 0x4, R2 ;  /* 0x0000000405027825 */ /* 0x004fca00078e0202 */
[----:B-1----:R-:W2:Y:S02]  /*0080*/  LDG.E R0, desc[UR4][R2.64] ;  /* 0x0000000402007981 */ /* 0x002ea4000c1e1900 */
[----:B--2---:R-:W-:-:S05]  /*0090*/  SHF.L.U32 R5, R0, 0x1, RZ ;  /* 0x0000000100057819 */ /* 0x004fca00000006ff */
[----:B------:R-:W-:Y:S01]  /*00a0*/  STG.E desc[UR4][R2.64], R5 ;  /* 0x0000000502007986 */ /* 0x000fe2000c101904 */
[----:B------:R-:W-:Y:S05]  /*00b0*/  EXIT ;  /* 0x000000000000794d */ /* 0x000fea0003800000 */
.L_x_4:
        /* <DEDUP_REMOVED lines=12> */
.L_x_8:


//--------------------- .text._Z12warmupKernelPi  --------------------------
	.section	.text._Z12warmupKernelPi,"ax",@progbits
	.align	128
        .global         _Z12warmupKernelPi
        .type           _Z12warmupKernelPi,@function
        .size           _Z12warmupKernelPi,(.L_x_9 - _Z12warmupKernelPi)
        .other          _Z12warmupKernelPi,@"STO_CUDA_ENTRY STV_DEFAULT"
_Z12warmupKernelPi:
.text._Z12warmupKernelPi:
        /* <DEDUP_REMOVED lines=12> */
.L_x_5:
        /* <DEDUP_REMOVED lines=12> */
.L_x_9:


//--------------------- .nv.shared.reserved.0     --------------------------
	.section	.nv.shared.reserved.0,"aw",@nobits
	.weak		__nv_reservedSMEM_offset_0_alias
	.size		__nv_reservedSMEM_offset_0_alias, 0, 64
	.other		__nv_reservedSMEM_offset_0_alias,@"STO_CUDA_RESERVED_SHARED STV_DEFAULT"
__nv_reservedSMEM_offset_0_alias:
	.zero		0
	.zero		64


//--------------------- .nv.constant0._Z16small_divergencePi --------------------------
	.section	.nv.constant0._Z16small_divergencePi,"a",@progbits
	.sectionflags	@""
	.align	4
.nv.constant0._Z16small_divergencePi:
	.zero		904


//--------------------- .nv.constant0._Z10divergencePi --------------------------
	.section	.nv.constant0._Z10divergencePi,"a",@progbits
	.sectionflags	@""
	.align	4
.nv.constant0._Z10divergencePi:
	.zero		904


//--------------------- .nv.constant0._Z13no_divergencePi --------------------------
	.section	.nv.constant0._Z13no_divergencePi,"a",@progbits
	.sectionflags	@""
	.align	4
.nv.constant0._Z13no_divergencePi:
	.zero		904


//--------------------- .nv.constant0._Z12warmupKernelPi --------------------------
	.section	.nv.constant0._Z12warmupKernelPi,"a",@progbits
	.sectionflags	@""
	.align	4
.nv.constant0._Z12warmupKernelPi:
	.zero		904


//--------------------- SYMBOLS --------------------------

	.type		.nv.reservedSmem.offset0,@object
	.size		.nv.reservedSmem.offset0,0x4
